//
// Generated by NVIDIA NVVM Compiler
//
// Compiler Build ID: CL-36424714
// Cuda compilation tools, release 13.0, V13.0.88
// Based on NVVM 20.0.0
//

.version 9.0
.target sm_100
.address_size 64

	// .globl	_Z10add_kernelPii

.visible .entry _Z10add_kernelPii(
	.param .u64 .ptr .align 1 _Z10add_kernelPii_param_0,
	.param .u32 _Z10add_kernelPii_param_1
)
{
	.reg .pred 	%p<2>;
	.reg .b32 	%r<8>;
	.reg .b64 	%rd<5>;

	ld.param.u64 	%rd1, [_Z10add_kernelPii_param_0];
	ld.param.u32 	%r2, [_Z10add_kernelPii_param_1];
	mov.u32 	%r3, %ctaid.x;
	mov.u32 	%r4, %ntid.x;
	mov.u32 	%r5, %tid.x;
	mad.lo.s32 	%r1, %r3, %r4, %r5;
	setp.ge.s32 	%p1, %r1, %r2;
	@%p1 bra 	$L__BB0_2;
	cvta.to.global.u64 	%rd2, %rd1;
	mul.wide.s32 	%rd3, %r1, 4;
	add.s64 	%rd4, %rd2, %rd3;
	ld.global.u32 	%r6, [%rd4];
	shl.b32 	%r7, %r6, 1;
	st.global.u32 	[%rd4], %r7;
$L__BB0_2:
	ret;

}


// ===== COMPILED SASS (sm_100) =====

	.target	sm_100

	.elftype	@"ET_EXEC"


//--------------------- .note.nv.tkinfo           --------------------------
	.section	.note.nv.tkinfo,"",@"SHT_NOTE"
	.sectionflags	@"SHF_NOTE_NV_TKINFO"
	.tkinfo
        /*0018*/ 	.word	0x00000002
        /*0030*/ 	.string	""
        /*0030*/ 	.string	"ptxas"
        /*0030*/ 	.string	"Cuda compilation tools, release 13.0, V13.0.88"
        /*0030*/ 	.string	"Build cuda_13.0.r13.0/compiler.36424714_0"
        /*0030*/ 	.string	"-arch sm_100 -m 64 "



//--------------------- .note.nv.cuinfo           --------------------------
	.section	.note.nv.cuinfo,"",@"SHT_NOTE"
	.sectionflags	@"SHF_NOTE_NV_CUINFO"
        /*0018*/ 	.short	0x0002
        /*001a*/ 	.short	0x0064
        /*001c*/ 	.short	0x0082
	.zero		2


//--------------------- .nv.info                  --------------------------
	.section	.nv.info,"",@"SHT_CUDA_INFO"
	.align	4


	//----- nvinfo : EIATTR_REGCOUNT
	.align		4
        /*0000*/ 	.byte	0x04, 0x2f
        /*0002*/ 	.short	(.L_1 - .L_0)
	.align		4
.L_0:
        /*0004*/ 	.word	index@(_Z10add_kernelPii)
        /*0008*/ 	.word	0x00000008


	//----- nvinfo : EIATTR_FRAME_SIZE
	.align		4
.L_1:
        /*000c*/ 	.byte	0x04, 0x11
        /*000e*/ 	.short	(.L_3 - .L_2)
	.align		4
.L_2:
        /*0010*/ 	.word	index@(_Z10add_kernelPii)
        /*0014*/ 	.word	0x00000000


	//----- nvinfo : EIATTR_MIN_STACK_SIZE
	.align		4
.L_3:
        /*0018*/ 	.byte	0x04, 0x12
        /*001a*/ 	.short	(.L_5 - .L_4)
	.align		4
.L_4:
        /*001c*/ 	.word	index@(_Z10add_kernelPii)
        /*0020*/ 	.word	0x00000000
.L_5:


//--------------------- .nv.compat                --------------------------
	.section	.nv.compat,"",@"SHT_CUDA_COMPAT_INFO"
	.align	4
        /*0000*/ 	.byte	0x02, 0x09, 0x00, 0x00, 0x02, 0x02, 0x01, 0x00, 0x02, 0x05, 0x05, 0x00, 0x03, 0x07, 0x01, 0x01
        /*0010*/ 	.byte	0x02, 0x03, 0x00, 0x00, 0x02, 0x06, 0x01, 0x00, 0x04, 0x0b, 0x08, 0x00, 0x09, 0x00, 0x00, 0x00
        /*0020*/ 	.byte	0x00, 0x00, 0x00, 0x00


//--------------------- .nv.info._Z10add_kernelPii --------------------------
	.section	.nv.info._Z10add_kernelPii,"",@"SHT_CUDA_INFO"
	.sectionflags	@""
	.align	4


	//----- nvinfo : EIATTR_CUDA_API_VERSION
	.align		4
        /*0000*/ 	.byte	0x04, 0x37
        /*0002*/ 	.short	(.L_7 - .L_6)
.L_6:
        /*0004*/ 	.word	0x00000082


	//----- nvinfo : EIATTR_KPARAM_INFO
	.align		4
.L_7:
        /*0008*/ 	.byte	0x04, 0x17
        /*000a*/ 	.short	(.L_9 - .L_8)
.L_8:
        /*000c*/ 	.word	0x00000000
        /*0010*/ 	.short	0x0001
        /*0012*/ 	.short	0x0008
        /*0014*/ 	.byte	0x00, 0xf0, 0x11, 0x00


	//----- nvinfo : EIATTR_KPARAM_INFO
	.align		4
.L_9:
        /*0018*/ 	.byte	0x04, 0x17
        /*001a*/ 	.short	(.L_11 - .L_10)
.L_10:
        /*001c*/ 	.word	0x00000000
        /*0020*/ 	.short	0x0000
        /*0022*/ 	.short	0x0000
        /*0024*/ 	.byte	0x00, 0xf5, 0x21, 0x00


	//----- nvinfo : EIATTR_SPARSE_MMA_MASK
	.align		4
.L_11:
        /*0028*/ 	.byte	0x03, 0x50
        /*002a*/ 	.short	0x0000


	//----- nvinfo : EIATTR_MAXREG_COUNT
	.align		4
        /*002c*/ 	.byte	0x03, 0x1b
        /*002e*/ 	.short	0x00ff


	//----- nvinfo : EIATTR_MERCURY_ISA_VERSION
	.align		4
        /*0030*/ 	.byte	0x03, 0x5f
        /*0032*/ 	.short	0x0101


	//----- nvinfo : EIATTR_VRC_CTA_INIT_COUNT
	.align		4
        /*0034*/ 	.byte	0x02, 0x4a
	.zero		1
	.zero		1


	//----- nvinfo : EIATTR_EXIT_INSTR_OFFSETS
	.align		4
        /*0038*/ 	.byte	0x04, 0x1c
        /*003a*/ 	.short	(.L_13 - .L_12)


	//   ....[0]....
.L_12:
        /*003c*/ 	.word	0x00000070


	//   ....[1]....
        /*0040*/ 	.word	0x000000e0


	//----- nvinfo : EIATTR_CBANK_PARAM_SIZE
	.align		4
.L_13:
        /*0044*/ 	.byte	0x03, 0x19
        /*0046*/ 	.short	0x000c


	//----- nvinfo : EIATTR_PARAM_CBANK
	.align		4
        /*0048*/ 	.byte	0x04, 0x0a
        /*004a*/ 	.short	(.L_15 - .L_14)
	.align		4
.L_14:
        /*004c*/ 	.word	index@(.nv.constant0._Z10add_kernelPii)
        /*0050*/ 	.short	0x0380
        /*0052*/ 	.short	0x000c


	//----- nvinfo : EIATTR_SW_WAR
	.align		4
.L_15:
        /*0054*/ 	.byte	0x04, 0x36
        /*0056*/ 	.short	(.L_17 - .L_16)
.L_16:
        /*0058*/ 	.word	0x00000008
.L_17:


//--------------------- .nv.callgraph             --------------------------
	.section	.nv.callgraph,"",@"SHT_CUDA_CALLGRAPH"
	.align	4
	.sectionentsize	8
	.align		4
        /*0000*/ 	.word	0x00000000
	.align		4
        /*0004*/ 	.word	0xffffffff
	.align		4
        /*0008*/ 	.word	0x00000000
	.align		4
        /*000c*/ 	.word	0xfffffffe
	.align		4
        /*0010*/ 	.word	0x00000000
	.align		4
        /*0014*/ 	.word	0xfffffffd
	.align		4
        /*0018*/ 	.word	0x00000000
	.align		4
        /*001c*/ 	.word	0xfffffffc


//--------------------- .text._Z10add_kernelPii   --------------------------
	.section	.text._Z10add_kernelPii,"ax",@progbits
	.align	128
        .global         _Z10add_kernelPii
        .type           _Z10add_kernelPii,@function
        .size           _Z10add_kernelPii,(.L_x_1 - _Z10add_kernelPii)
        .other          _Z10add_kernelPii,@"STO_CUDA_ENTRY STV_DEFAULT"
_Z10add_kernelPii:
.text._Z10add_kernelPii:
[----:B------:R-:W-:Y:S01]  /*0000*/  LDC R1, c[0x0][0x37c] ;  /* 0x0000df00ff017b82 */ /* 0x000fe20000000800 */
[----:B------:R-:W0:Y:S07]  /*0010*/  S2R R0, SR_TID.X ;  /* 0x0000000000007919 */ /* 0x000e2e0000002100 */
[----:B------:R-:W0:Y:S01]  /*0020*/  S2UR UR4, SR_CTAID.X ;  /* 0x00000000000479c3 */ /* 0x000e220000002500 */
[----:B------:R-:W1:Y:S07]  /*0030*/  LDCU UR5, c[0x0][0x388] ;  /* 0x00007100ff0577ac */ /* 0x000e6e0008000800 */
[----:B------:R-:W0:Y:S02]  /*0040*/  LDC R5, c[0x0][0x360] ;  /* 0x0000d800ff057b82 */ /* 0x000e240000000800 */
[----:B0-----:R-:W-:-:S05]  /*0050*/  IMAD R5, R5, UR4, R0 ;  /* 0x0000000405057c24 */ /* 0x001fca000f8e0200 */
[----:B-1----:R-:W-:-:S13]  /*0060*/  ISETP.GE.AND P0, PT, R5, UR5, PT ;  /* 0x0000000505007c0c */ /* 0x002fda000bf06270 */
[----:B------:R-:W-:Y:S05]  /*0070*/  @P0 EXIT ;  /* 0x000000000000094d */ /* 0x000fea0003800000 */
[----:B------:R-:W0:Y:S01]  /*0080*/  LDC.64 R2, c[0x0][0x380] ;  /* 0x0000e000ff027b82 */ /* 0x000e220000000a00 */
[----:B------:R-:W1:Y:S01]  /*0090*/  LDCU.64 UR4, c[0x0][0x358] ;  /* 0x00006b00ff0477ac */ /* 0x000e620008000a00 */
[----:B0-----:R-:W-:-:S05]  /*00a0*/  IMAD.WIDE R2, R5, 0x4, R2 ;  /* 0x0000000405027825 */ /* 0x001fca00078e0202 */
[----:B-1----:R-:W2:Y:S02]  /*00b0*/  LDG.E R0, desc[UR4][R2.64] ;  /* 0x0000000402007981 */ /* 0x002ea4000c1e1900 */
[----:B--2---:R-:W-:-:S05]  /*00c0*/  SHF.L.U32 R5, R0, 0x1, RZ ;  /* 0x0000000100057819 */ /* 0x004fca00000006ff */
[----:B------:R-:W-:Y:S01]  /*00d0*/  STG.E desc[UR4][R2.64], R5 ;  /* 0x0000000502007986 */ /* 0x000fe2000c101904 */
[----:B------:R-:W-:Y:S05]  /*00e0*/  EXIT ;  /* 0x000000000000794d */ /* 0x000fea0003800000 */
.L_x_0:
[----:B------:R-:W-:-:S00]  /*00f0*/  BRA `(.L_x_0) ;  /* 0xfffffffc00fc7947 */ /* 0x000fc0000383ffff */
[----:B------:R-:W-:-:S00]  /*0100*/  NOP ;  /* 0x0000000000007918 */ /* 0x000fc00000000000 */
[----:B------:R-:W-:-:S00]  /*0110*/  NOP ;  /* 0x0000000000007918 */ /* 0x000fc00000000000 */
[----:B------:R-:W-:-:S00]  /*0120*/  NOP ;  /* 0x0000000000007918 */ /* 0x000fc00000000000 */
[----:B------:R-:W-:-:S00]  /*0130*/  NOP ;  /* 0x0000000000007918 */ /* 0x000fc00000000000 */
[----:B------:R-:W-:-:S00]  /*0140*/  NOP ;  /* 0x0000000000007918 */ /* 0x000fc00000000000 */
[----:B------:R-:W-:-:S00]  /*0150*/  NOP ;  /* 0x0000000000007918 */ /* 0x000fc00000000000 */
[----:B------:R-:W-:-:S00]  /*0160*/  NOP ;  /* 0x0000000000007918 */ /* 0x000fc00000000000 */
[----:B------:R-:W-:-:S00]  /*0170*/  NOP ;  /* 0x0000000000007918 */ /* 0x000fc00000000000 */
.L_x_1:


//--------------------- .nv.shared.reserved.0     --------------------------
	.section	.nv.shared.reserved.0,"aw",@nobits
	.weak		__nv_reservedSMEM_offset_0_alias
	.size		__nv_reservedSMEM_offset_0_alias, 0, 64
	.other		__nv_reservedSMEM_offset_0_alias,@"STO_CUDA_RESERVED_SHARED STV_DEFAULT"
__nv_reservedSMEM_offset_0_alias:
	.zero		0
	.zero		64


//--------------------- .nv.constant0._Z10add_kernelPii --------------------------
	.section	.nv.constant0._Z10add_kernelPii,"a",@progbits
	.sectionflags	@""
	.align	4
.nv.constant0._Z10add_kernelPii:
	.zero		908


//--------------------- SYMBOLS --------------------------

	.type		.nv.reservedSmem.offset0,@object
	.size		.nv.reservedSmem.offset0,0x4
